//
// Generated by NVIDIA NVVM Compiler
//
// Compiler Build ID: CL-36424714
// Cuda compilation tools, release 13.0, V13.0.88
// Based on NVVM 20.0.0
//

.version 9.0
.target sm_100
.address_size 64

	// .globl	_Z20row_normalize_kernelPfS_iif
.extern .shared .align 16 .b8 shared[];

.visible .entry _Z20row_normalize_kernelPfS_iif(
	.param .u64 .ptr .align 1 _Z20row_normalize_kernelPfS_iif_param_0,
	.param .u64 .ptr .align 1 _Z20row_normalize_kernelPfS_iif_param_1,
	.param .u32 _Z20row_normalize_kernelPfS_iif_param_2,
	.param .u32 _Z20row_normalize_kernelPfS_iif_param_3,
	.param .f32 _Z20row_normalize_kernelPfS_iif_param_4
)
{
	.reg .pred 	%p<22>;
	.reg .b32 	%r<84>;
	.reg .b32 	%f<160>;
	.reg .b64 	%rd<9>;

	ld.param.u64 	%rd2, [_Z20row_normalize_kernelPfS_iif_param_0];
	ld.param.u64 	%rd3, [_Z20row_normalize_kernelPfS_iif_param_1];
	ld.param.u32 	%r38, [_Z20row_normalize_kernelPfS_iif_param_2];
	ld.param.u32 	%r39, [_Z20row_normalize_kernelPfS_iif_param_3];
	ld.param.f32 	%f28, [_Z20row_normalize_kernelPfS_iif_param_4];
	mov.u32 	%r40, %ctaid.y;
	mov.u32 	%r41, %ntid.y;
	mov.u32 	%r42, %tid.y;
	mad.lo.s32 	%r1, %r40, %r41, %r42;
	mov.u32 	%r43, %ctaid.x;
	mov.u32 	%r44, %ntid.x;
	mov.u32 	%r2, %tid.x;
	mad.lo.s32 	%r3, %r43, %r44, %r2;
	setp.ge.s32 	%p1, %r1, %r39;
	setp.ge.s32 	%p2, %r3, %r38;
	or.pred  	%p3, %p2, %p1;
	@%p3 bra 	$L__BB0_27;
	cvta.to.global.u64 	%rd4, %rd2;
	mad.lo.s32 	%r4, %r38, %r1, %r3;
	mul.wide.s32 	%rd5, %r4, 4;
	add.s64 	%rd1, %rd4, %rd5;
	ld.global.f32 	%f30, [%rd1];
	shl.b32 	%r45, %r2, 2;
	mov.u32 	%r46, shared;
	add.s32 	%r47, %r46, %r45;
	st.shared.f32 	[%r47], %f30;
	bar.sync 	0;
	setp.lt.s32 	%p4, %r38, 1;
	mov.f32 	%f151, 0f00000000;
	@%p4 bra 	$L__BB0_14;
	and.b32  	%r5, %r38, 15;
	setp.lt.u32 	%p5, %r38, 16;
	mov.f32 	%f151, 0f00000000;
	mov.b32 	%r75, 0;
	@%p5 bra 	$L__BB0_5;
	and.b32  	%r75, %r38, 2147483632;
	add.s32 	%r72, %r46, 32;
	neg.s32 	%r73, %r75;
	mov.f32 	%f151, 0f00000000;
$L__BB0_4:
	.pragma "nounroll";
	ld.shared.v4.f32 	{%f34, %f35, %f36, %f37}, [%r72+-32];
	add.f32 	%f38, %f151, %f34;
	add.f32 	%f39, %f38, %f35;
	add.f32 	%f40, %f39, %f36;
	add.f32 	%f41, %f40, %f37;
	ld.shared.v4.f32 	{%f42, %f43, %f44, %f45}, [%r72+-16];
	add.f32 	%f46, %f41, %f42;
	add.f32 	%f47, %f46, %f43;
	add.f32 	%f48, %f47, %f44;
	add.f32 	%f49, %f48, %f45;
	ld.shared.v4.f32 	{%f50, %f51, %f52, %f53}, [%r72];
	add.f32 	%f54, %f49, %f50;
	add.f32 	%f55, %f54, %f51;
	add.f32 	%f56, %f55, %f52;
	add.f32 	%f57, %f56, %f53;
	ld.shared.v4.f32 	{%f58, %f59, %f60, %f61}, [%r72+16];
	add.f32 	%f62, %f57, %f58;
	add.f32 	%f63, %f62, %f59;
	add.f32 	%f64, %f63, %f60;
	add.f32 	%f151, %f64, %f61;
	add.s32 	%r73, %r73, 16;
	add.s32 	%r72, %r72, 64;
	setp.ne.s32 	%p6, %r73, 0;
	@%p6 bra 	$L__BB0_4;
$L__BB0_5:
	setp.eq.s32 	%p7, %r5, 0;
	@%p7 bra 	$L__BB0_14;
	and.b32  	%r13, %r38, 7;
	setp.lt.u32 	%p8, %r5, 8;
	@%p8 bra 	$L__BB0_8;
	shl.b32 	%r51, %r75, 2;
	add.s32 	%r53, %r46, %r51;
	ld.shared.f32 	%f66, [%r53];
	add.f32 	%f67, %f151, %f66;
	ld.shared.f32 	%f68, [%r53+4];
	add.f32 	%f69, %f67, %f68;
	ld.shared.f32 	%f70, [%r53+8];
	add.f32 	%f71, %f69, %f70;
	ld.shared.f32 	%f72, [%r53+12];
	add.f32 	%f73, %f71, %f72;
	ld.shared.f32 	%f74, [%r53+16];
	add.f32 	%f75, %f73, %f74;
	ld.shared.f32 	%f76, [%r53+20];
	add.f32 	%f77, %f75, %f76;
	ld.shared.f32 	%f78, [%r53+24];
	add.f32 	%f79, %f77, %f78;
	ld.shared.f32 	%f80, [%r53+28];
	add.f32 	%f151, %f79, %f80;
	add.s32 	%r75, %r75, 8;
$L__BB0_8:
	setp.eq.s32 	%p9, %r13, 0;
	@%p9 bra 	$L__BB0_14;
	and.b32  	%r16, %r38, 3;
	setp.lt.u32 	%p10, %r13, 4;
	@%p10 bra 	$L__BB0_11;
	shl.b32 	%r54, %r75, 2;
	add.s32 	%r56, %r46, %r54;
	ld.shared.f32 	%f82, [%r56];
	add.f32 	%f83, %f151, %f82;
	ld.shared.f32 	%f84, [%r56+4];
	add.f32 	%f85, %f83, %f84;
	ld.shared.f32 	%f86, [%r56+8];
	add.f32 	%f87, %f85, %f86;
	ld.shared.f32 	%f88, [%r56+12];
	add.f32 	%f151, %f87, %f88;
	add.s32 	%r75, %r75, 4;
$L__BB0_11:
	setp.eq.s32 	%p11, %r16, 0;
	@%p11 bra 	$L__BB0_14;
	shl.b32 	%r57, %r75, 2;
	add.s32 	%r78, %r46, %r57;
	neg.s32 	%r77, %r16;
$L__BB0_13:
	.pragma "nounroll";
	ld.shared.f32 	%f89, [%r78];
	add.f32 	%f151, %f151, %f89;
	add.s32 	%r78, %r78, 4;
	add.s32 	%r77, %r77, 1;
	setp.ne.s32 	%p12, %r77, 0;
	@%p12 bra 	$L__BB0_13;
$L__BB0_14:
	setp.lt.s32 	%p13, %r38, 1;
	cvt.rn.f32.s32 	%f14, %r38;
	div.rn.f32 	%f15, %f151, %f14;
	mov.f32 	%f159, 0f00000000;
	@%p13 bra 	$L__BB0_26;
	and.b32  	%r25, %r38, 7;
	setp.lt.u32 	%p14, %r38, 8;
	mov.f32 	%f159, 0f00000000;
	mov.b32 	%r82, 0;
	@%p14 bra 	$L__BB0_18;
	and.b32  	%r82, %r38, 2147483640;
	add.s32 	%r79, %r46, 16;
	neg.s32 	%r80, %r82;
	mov.f32 	%f159, 0f00000000;
$L__BB0_17:
	.pragma "nounroll";
	ld.shared.v4.f32 	{%f94, %f95, %f96, %f97}, [%r79+-16];
	sub.f32 	%f98, %f94, %f15;
	fma.rn.f32 	%f99, %f98, %f98, %f159;
	sub.f32 	%f100, %f95, %f15;
	fma.rn.f32 	%f101, %f100, %f100, %f99;
	sub.f32 	%f102, %f96, %f15;
	fma.rn.f32 	%f103, %f102, %f102, %f101;
	sub.f32 	%f104, %f97, %f15;
	fma.rn.f32 	%f105, %f104, %f104, %f103;
	ld.shared.v4.f32 	{%f106, %f107, %f108, %f109}, [%r79];
	sub.f32 	%f110, %f106, %f15;
	fma.rn.f32 	%f111, %f110, %f110, %f105;
	sub.f32 	%f112, %f107, %f15;
	fma.rn.f32 	%f113, %f112, %f112, %f111;
	sub.f32 	%f114, %f108, %f15;
	fma.rn.f32 	%f115, %f114, %f114, %f113;
	sub.f32 	%f116, %f109, %f15;
	fma.rn.f32 	%f159, %f116, %f116, %f115;
	add.s32 	%r80, %r80, 8;
	add.s32 	%r79, %r79, 32;
	setp.ne.s32 	%p15, %r80, 0;
	@%p15 bra 	$L__BB0_17;
$L__BB0_18:
	setp.eq.s32 	%p16, %r25, 0;
	@%p16 bra 	$L__BB0_26;
	and.b32  	%r33, %r38, 3;
	setp.lt.u32 	%p17, %r25, 4;
	@%p17 bra 	$L__BB0_21;
	shl.b32 	%r62, %r82, 2;
	add.s32 	%r64, %r46, %r62;
	ld.shared.f32 	%f118, [%r64];
	sub.f32 	%f119, %f118, %f15;
	fma.rn.f32 	%f120, %f119, %f119, %f159;
	ld.shared.f32 	%f121, [%r64+4];
	sub.f32 	%f122, %f121, %f15;
	fma.rn.f32 	%f123, %f122, %f122, %f120;
	ld.shared.f32 	%f124, [%r64+8];
	sub.f32 	%f125, %f124, %f15;
	fma.rn.f32 	%f126, %f125, %f125, %f123;
	ld.shared.f32 	%f127, [%r64+12];
	sub.f32 	%f128, %f127, %f15;
	fma.rn.f32 	%f159, %f128, %f128, %f126;
	add.s32 	%r82, %r82, 4;
$L__BB0_21:
	setp.eq.s32 	%p18, %r33, 0;
	@%p18 bra 	$L__BB0_26;
	setp.eq.s32 	%p19, %r33, 1;
	@%p19 bra 	$L__BB0_24;
	shl.b32 	%r65, %r82, 2;
	add.s32 	%r67, %r46, %r65;
	ld.shared.f32 	%f130, [%r67];
	sub.f32 	%f131, %f130, %f15;
	fma.rn.f32 	%f132, %f131, %f131, %f159;
	ld.shared.f32 	%f133, [%r67+4];
	sub.f32 	%f134, %f133, %f15;
	fma.rn.f32 	%f159, %f134, %f134, %f132;
	add.s32 	%r82, %r82, 2;
$L__BB0_24:
	and.b32  	%r68, %r38, 1;
	setp.eq.b32 	%p20, %r68, 1;
	not.pred 	%p21, %p20;
	@%p21 bra 	$L__BB0_26;
	shl.b32 	%r69, %r82, 2;
	add.s32 	%r71, %r46, %r69;
	ld.shared.f32 	%f135, [%r71];
	sub.f32 	%f136, %f135, %f15;
	fma.rn.f32 	%f159, %f136, %f136, %f159;
$L__BB0_26:
	div.rn.f32 	%f137, %f159, %f14;
	add.f32 	%f138, %f28, %f137;
	sqrt.rn.f32 	%f139, %f138;
	ld.global.f32 	%f140, [%rd1];
	sub.f32 	%f141, %f140, %f15;
	div.rn.f32 	%f142, %f141, %f139;
	cvta.to.global.u64 	%rd6, %rd3;
	add.s64 	%rd8, %rd6, %rd5;
	st.global.f32 	[%rd8], %f142;
$L__BB0_27:
	ret;

}


// ===== COMPILED SASS (sm_100) =====

	.target	sm_100

	.elftype	@"ET_EXEC"


//--------------------- .note.nv.tkinfo           --------------------------
	.section	.note.nv.tkinfo,"",@"SHT_NOTE"
	.sectionflags	@"SHF_NOTE_NV_TKINFO"
	.tkinfo
        /*0018*/ 	.word	0x00000002
        /*0030*/ 	.string	""
        /*0030*/ 	.string	"ptxas"
        /*0030*/ 	.string	"Cuda compilation tools, release 13.0, V13.0.88"
        /*0030*/ 	.string	"Build cuda_13.0.r13.0/compiler.36424714_0"
        /*0030*/ 	.string	"-arch sm_100 -m 64 "



//--------------------- .note.nv.cuinfo           --------------------------
	.section	.note.nv.cuinfo,"",@"SHT_NOTE"
	.sectionflags	@"SHF_NOTE_NV_CUINFO"
        /*0018*/ 	.short	0x0002
        /*001a*/ 	.short	0x0064
        /*001c*/ 	.short	0x0082
	.zero		2


//--------------------- .nv.info                  --------------------------
	.section	.nv.info,"",@"SHT_CUDA_INFO"
	.align	4


	//----- nvinfo : EIATTR_REGCOUNT
	.align		4
        /*0000*/ 	.byte	0x04, 0x2f
        /*0002*/ 	.short	(.L_1 - .L_0)
	.align		4
.L_0:
        /*0004*/ 	.word	index@(_Z20row_normalize_kernelPfS_iif)
        /*0008*/ 	.word	0x0000001a


	//----- nvinfo : EIATTR_FRAME_SIZE
	.align		4
.L_1:
        /*000c*/ 	.byte	0x04, 0x11
        /*000e*/ 	.short	(.L_3 - .L_2)
	.align		4
.L_2:
        /*0010*/ 	.word	index@($__internal_1_$__cuda_sm3x_div_rn_noftz_f32_slowpath)
        /*0014*/ 	.word	0x00000000


	//----- nvinfo : EIATTR_FRAME_SIZE
	.align		4
.L_3:
        /*0018*/ 	.byte	0x04, 0x11
        /*001a*/ 	.short	(.L_5 - .L_4)
	.align		4
.L_4:
        /*001c*/ 	.word	index@($__internal_0_$__cuda_sm20_sqrt_rn_f32_slowpath)
        /*0020*/ 	.word	0x00000000


	//----- nvinfo : EIATTR_FRAME_SIZE
	.align		4
.L_5:
        /*0024*/ 	.byte	0x04, 0x11
        /*0026*/ 	.short	(.L_7 - .L_6)
	.align		4
.L_6:
        /*0028*/ 	.word	index@(_Z20row_normalize_kernelPfS_iif)
        /*002c*/ 	.word	0x00000000


	//----- nvinfo : EIATTR_MIN_STACK_SIZE
	.align		4
.L_7:
        /*0030*/ 	.byte	0x04, 0x12
        /*0032*/ 	.short	(.L_9 - .L_8)
	.align		4
.L_8:
        /*0034*/ 	.word	index@(_Z20row_normalize_kernelPfS_iif)
        /*0038*/ 	.word	0x00000000
.L_9:


//--------------------- .nv.compat                --------------------------
	.section	.nv.compat,"",@"SHT_CUDA_COMPAT_INFO"
	.align	4
        /*0000*/ 	.byte	0x02, 0x09, 0x00, 0x00, 0x02, 0x02, 0x01, 0x00, 0x02, 0x05, 0x05, 0x00, 0x03, 0x07, 0x01, 0x01
        /*0010*/ 	.byte	0x02, 0x03, 0x00, 0x00, 0x02, 0x06, 0x01, 0x00, 0x04, 0x0b, 0x08, 0x00, 0x01, 0x00, 0x00, 0x00
        /*0020*/ 	.byte	0x00, 0x00, 0x00, 0x00


//--------------------- .nv.info._Z20row_normalize_kernelPfS_iif --------------------------
	.section	.nv.info._Z20row_normalize_kernelPfS_iif,"",@"SHT_CUDA_INFO"
	.sectionflags	@""
	.align	4


	//----- nvinfo : EIATTR_CUDA_API_VERSION
	.align		4
        /*0000*/ 	.byte	0x04, 0x37
        /*0002*/ 	.short	(.L_11 - .L_10)
.L_10:
        /*0004*/ 	.word	0x00000082


	//----- nvinfo : EIATTR_KPARAM_INFO
	.align		4
.L_11:
        /*0008*/ 	.byte	0x04, 0x17
        /*000a*/ 	.short	(.L_13 - .L_12)
.L_12:
        /*000c*/ 	.word	0x00000000
        /*0010*/ 	.short	0x0004
        /*0012*/ 	.short	0x0018
        /*0014*/ 	.byte	0x00, 0xf0, 0x11, 0x00


	//----- nvinfo : EIATTR_KPARAM_INFO
	.align		4
.L_13:
        /*0018*/ 	.byte	0x04, 0x17
        /*001a*/ 	.short	(.L_15 - .L_14)
.L_14:
        /*001c*/ 	.word	0x00000000
        /*0020*/ 	.short	0x0003
        /*0022*/ 	.short	0x0014
        /*0024*/ 	.byte	0x00, 0xf0, 0x11, 0x00


	//----- nvinfo : EIATTR_KPARAM_INFO
	.align		4
.L_15:
        /*0028*/ 	.byte	0x04, 0x17
        /*002a*/ 	.short	(.L_17 - .L_16)
.L_16:
        /*002c*/ 	.word	0x00000000
        /*0030*/ 	.short	0x0002
        /*0032*/ 	.short	0x0010
        /*0034*/ 	.byte	0x00, 0xf0, 0x11, 0x00


	//----- nvinfo : EIATTR_KPARAM_INFO
	.align		4
.L_17:
        /*0038*/ 	.byte	0x04, 0x17
        /*003a*/ 	.short	(.L_19 - .L_18)
.L_18:
        /*003c*/ 	.word	0x00000000
        /*0040*/ 	.short	0x0001
        /*0042*/ 	.short	0x0008
        /*0044*/ 	.byte	0x00, 0xf5, 0x21, 0x00


	//----- nvinfo : EIATTR_KPARAM_INFO
	.align		4
.L_19:
        /*0048*/ 	.byte	0x04, 0x17
        /*004a*/ 	.short	(.L_21 - .L_20)
.L_20:
        /*004c*/ 	.word	0x00000000
        /*0050*/ 	.short	0x0000
        /*0052*/ 	.short	0x0000
        /*0054*/ 	.byte	0x00, 0xf5, 0x21, 0x00


	//----- nvinfo : EIATTR_SPARSE_MMA_MASK
	.align		4
.L_21:
        /*0058*/ 	.byte	0x03, 0x50
        /*005a*/ 	.short	0x0000


	//----- nvinfo : EIATTR_MAXREG_COUNT
	.align		4
        /*005c*/ 	.byte	0x03, 0x1b
        /*005e*/ 	.short	0x00ff


	//----- nvinfo : EIATTR_NUM_BARRIERS
	.align		4
        /*0060*/ 	.byte	0x02, 0x4c
        /*0062*/ 	.byte	0x01
	.zero		1


	//----- nvinfo : EIATTR_MERCURY_ISA_VERSION
	.align		4
        /*0064*/ 	.byte	0x03, 0x5f
        /*0066*/ 	.short	0x0101


	//----- nvinfo : EIATTR_VRC_CTA_INIT_COUNT
	.align		4
        /*0068*/ 	.byte	0x02, 0x4a
	.zero		1
	.zero		1


	//----- nvinfo : EIATTR_EXIT_INSTR_OFFSETS
	.align		4
        /*006c*/ 	.byte	0x04, 0x1c
        /*006e*/ 	.short	(.L_23 - .L_22)


	//   ....[0]....
.L_22:
        /*0070*/ 	.word	0x000000c0


	//   ....[1]....
        /*0074*/ 	.word	0x00000e40


	//----- nvinfo : EIATTR_CRS_STACK_SIZE
	.align		4
.L_23:
        /*0078*/ 	.byte	0x04, 0x1e
        /*007a*/ 	.short	(.L_25 - .L_24)
.L_24:
        /*007c*/ 	.word	0x00000000


	//----- nvinfo : EIATTR_CBANK_PARAM_SIZE
	.align		4
.L_25:
        /*0080*/ 	.byte	0x03, 0x19
        /*0082*/ 	.short	0x001c


	//----- nvinfo : EIATTR_PARAM_CBANK
	.align		4
        /*0084*/ 	.byte	0x04, 0x0a
        /*0086*/ 	.short	(.L_27 - .L_26)
	.align		4
.L_26:
        /*0088*/ 	.word	index@(.nv.constant0._Z20row_normalize_kernelPfS_iif)
        /*008c*/ 	.short	0x0380
        /*008e*/ 	.short	0x001c


	//----- nvinfo : EIATTR_SW_WAR
	.align		4
.L_27:
        /*0090*/ 	.byte	0x04, 0x36
        /*0092*/ 	.short	(.L_29 - .L_28)
.L_28:
        /*0094*/ 	.word	0x00000008
.L_29:


//--------------------- .nv.callgraph             --------------------------
	.section	.nv.callgraph,"",@"SHT_CUDA_CALLGRAPH"
	.align	4
	.sectionentsize	8
	.align		4
        /*0000*/ 	.word	0x00000000
	.align		4
        /*0004*/ 	.word	0xffffffff
	.align		4
        /*0008*/ 	.word	0x00000000
	.align		4
        /*000c*/ 	.word	0xfffffffe
	.align		4
        /*0010*/ 	.word	0x00000000
	.align		4
        /*0014*/ 	.word	0xfffffffd
	.align		4
        /*0018*/ 	.word	0x00000000
	.align		4
        /*001c*/ 	.word	0xfffffffc


//--------------------- .text._Z20row_normalize_kernelPfS_iif --------------------------
	.section	.text._Z20row_normalize_kernelPfS_iif,"ax",@progbits
	.align	128
        .global         _Z20row_normalize_kernelPfS_iif
        .type           _Z20row_normalize_kernelPfS_iif,@function
        .size           _Z20row_normalize_kernelPfS_iif,(.L_x_33 - _Z20row_normalize_kernelPfS_iif)
        .other          _Z20row_normalize_kernelPfS_iif,@"STO_CUDA_ENTRY STV_DEFAULT"
_Z20row_normalize_kernelPfS_iif:
.text._Z20row_normalize_kernelPfS_iif:
[----:B------:R-:W-:Y:S01]  /*0000*/  LDC R1, c[0x0][0x37c] ;  /* 0x0000df00ff017b82 */ /* 0x000fe20000000800 */
[----:B------:R-:W0:Y:S07]  /*0010*/  S2R R3, SR_TID.Y ;  /* 0x0000000000037919 */ /* 0x000e2e0000002200 */
[----:B------:R-:W0:Y:S01]  /*0020*/  S2UR UR4, SR_CTAID.Y ;  /* 0x00000000000479c3 */ /* 0x000e220000002600 */
[----:B------:R-:W1:Y:S01]  /*0030*/  LDCU.64 UR12, c[0x0][0x390] ;  /* 0x00007200ff0c77ac */ /* 0x000e620008000a00 */
[----:B------:R-:W2:Y:S06]  /*0040*/  S2R R7, SR_TID.X ;  /* 0x0000000000077919 */ /* 0x000eac0000002100 */
[----:B------:R-:W0:Y:S08]  /*0050*/  LDC R2, c[0x0][0x364] ;  /* 0x0000d900ff027b82 */ /* 0x000e300000000800 */
[----:B------:R-:W2:Y:S08]  /*0060*/  S2UR UR5, SR_CTAID.X ;  /* 0x00000000000579c3 */ /* 0x000eb00000002500 */
[----:B------:R-:W2:Y:S01]  /*0070*/  LDC R0, c[0x0][0x360] ;  /* 0x0000d800ff007b82 */ /* 0x000ea20000000800 */
[----:B0-----:R-:W-:-:S05]  /*0080*/  IMAD R2, R2, UR4, R3 ;  /* 0x0000000402027c24 */ /* 0x001fca000f8e0203 */
[----:B-1----:R-:W-:Y:S01]  /*0090*/  ISETP.GE.AND P0, PT, R2, UR13, PT ;  /* 0x0000000d02007c0c */ /* 0x002fe2000bf06270 */
[----:B--2---:R-:W-:-:S05]  /*00a0*/  IMAD R3, R0, UR5, R7 ;  /* 0x0000000500037c24 */ /* 0x004fca000f8e0207 */
[----:B------:R-:W-:-:S13]  /*00b0*/  ISETP.GE.OR P0, PT, R3, UR12, P0 ;  /* 0x0000000c03007c0c */ /* 0x000fda0008706670 */
[----:B------:R-:W-:Y:S05]  /*00c0*/  @P0 EXIT ;  /* 0x000000000000094d */ /* 0x000fea0003800000 */
[----:B------:R-:W0:Y:S01]  /*00d0*/  LDC.64 R4, c[0x0][0x380] ;  /* 0x0000e000ff047b82 */ /* 0x000e220000000a00 */
[----:B------:R-:W1:Y:S01]  /*00e0*/  LDCU.64 UR10, c[0x0][0x358] ;  /* 0x00006b00ff0a77ac */ /* 0x000e620008000a00 */
[----:B------:R-:W-:-:S04]  /*00f0*/  IMAD R2, R2, UR12, R3 ;  /* 0x0000000c02027c24 */ /* 0x000fc8000f8e0203 */
[----:B0-----:R-:W-:-:S05]  /*0100*/  IMAD.WIDE R4, R2, 0x4, R4 ;  /* 0x0000000402047825 */ /* 0x001fca00078e0204 */
[----:B-1----:R-:W2:Y:S01]  /*0110*/  LDG.E R0, desc[UR10][R4.64] ;  /* 0x0000000a04007981 */ /* 0x002ea2000c1e1900 */
[----:B------:R-:W0:Y:S01]  /*0120*/  S2UR UR5, SR_CgaCtaId ;  /* 0x00000000000579c3 */ /* 0x000e220000008800 */
[----:B------:R-:W-:Y:S01]  /*0130*/  UMOV UR4, 0x400 ;  /* 0x0000040000047882 */ /* 0x000fe20000000000 */
[----:B------:R-:W-:Y:S01]  /*0140*/  UISETP.GE.AND UP0, UPT, UR12, 0x1, UPT ;  /* 0x000000010c00788c */ /* 0x000fe2000bf06270 */
[----:B------:R-:W-:Y:S01]  /*0150*/  HFMA2 R3, -RZ, RZ, 0, 0 ;  /* 0x00000000ff037431 */ /* 0x000fe200000001ff */
[----:B0-----:R-:W-:-:S06]  /*0160*/  ULEA UR5, UR5, UR4, 0x18 ;  /* 0x0000000405057291 */ /* 0x001fcc000f8ec0ff */
[----:B------:R-:W-:-:S05]  /*0170*/  LEA R7, R7, UR5, 0x2 ;  /* 0x0000000507077c11 */ /* 0x000fca000f8e10ff */
[----:B--2---:R0:W-:Y:S01]  /*0180*/  STS [R7], R0 ;  /* 0x0000000007007388 */ /* 0x0041e20000000800 */
[----:B------:R-:W-:Y:S06]  /*0190*/  BAR.SYNC.DEFER_BLOCKING 0x0 ;  /* 0x0000000000007b1d */ /* 0x000fec0000010000 */
[----:B------:R-:W-:Y:S05]  /*01a0*/  BRA.U !UP0, `(.L_x_0) ;  /* 0x0000000508207547 */ /* 0x000fea000b800000 */
[----:B------:R-:W-:Y:S01]  /*01b0*/  UISETP.GE.U32.AND UP2, UPT, UR12, 0x10, UPT ;  /* 0x000000100c00788c */ /* 0x000fe2000bf46070 */
[----:B------:R-:W-:Y:S01]  /*01c0*/  MOV R3, RZ ;  /* 0x000000ff00037202 */ /* 0x000fe20000000f00 */
[----:B------:R-:W-:Y:S01]  /*01d0*/  ULOP3.LUT UR6, UR12, 0xf, URZ, 0xc0, !UPT ;  /* 0x0000000f0c067892 */ /* 0x000fe2000f8ec0ff */
[----:B------:R-:W-:-:S03]  /*01e0*/  UMOV UR4, URZ ;  /* 0x000000ff00047c82 */ /* 0x000fc60008000000 */
[----:B------:R-:W-:-:S03]  /*01f0*/  UISETP.NE.AND UP1, UPT, UR6, URZ, UPT ;  /* 0x000000ff0600728c */ /* 0x000fc6000bf25270 */
[----:B------:R-:W-:Y:S08]  /*0200*/  BRA.U !UP2, `(.L_x_1) ;  /* 0x000000010a707547 */ /* 0x000ff0000b800000 */
[----:B------:R-:W-:Y:S01]  /*0210*/  ULOP3.LUT UR4, UR12, 0x7ffffff0, URZ, 0xc0, !UPT ;  /* 0x7ffffff00c047892 */ /* 0x000fe2000f8ec0ff */
[----:B------:R-:W-:Y:S01]  /*0220*/  MOV R3, RZ ;  /* 0x000000ff00037202 */ /* 0x000fe20000000f00 */
[----:B------:R-:W-:Y:S02]  /*0230*/  UIADD3 UR7, UPT, UPT, UR5, 0x20, URZ ;  /* 0x0000002005077890 */ /* 0x000fe4000fffe0ff */
[----:B------:R-:W-:-:S12]  /*0240*/  UIADD3 UR8, UPT, UPT, -UR4, URZ, URZ ;  /* 0x000000ff04087290 */ /* 0x000fd8000fffe1ff */
.L_x_2:
[----:B------:R-:W1:Y:S01]  /*0250*/  LDS.128 R8, [UR7+-0x20] ;  /* 0xffffe007ff087984 */ /* 0x000e620008000c00 */
[----:B------:R-:W-:-:S03]  /*0260*/  UIADD3 UR8, UPT, UPT, UR8, 0x10, URZ ;  /* 0x0000001008087890 */ /* 0x000fc6000fffe0ff */
[----:B------:R-:W2:Y:S01]  /*0270*/  LDS.128 R16, [UR7+-0x10] ;  /* 0xfffff007ff107984 */ /* 0x000ea20008000c00 */
[----:B------:R-:W-:-:S03]  /*0280*/  UISETP.NE.AND UP2, UPT, UR8, URZ, UPT ;  /* 0x000000ff0800728c */ /* 0x000fc6000bf45270 */
[----:B------:R-:W3:Y:S04]  /*0290*/  LDS.128 R12, [UR7] ;  /* 0x00000007ff0c7984 */ /* 0x000ee80008000c00 */
[----:B------:R-:W4:Y:S01]  /*02a0*/  LDS.128 R20, [UR7+0x10] ;  /* 0x00001007ff147984 */ /* 0x000f220008000c00 */
[----:B------:R-:W-:Y:S01]  /*02b0*/  UIADD3 UR7, UPT, UPT, UR7, 0x40, URZ ;  /* 0x0000004007077890 */ /* 0x000fe2000fffe0ff */
[----:B-1----:R-:W-:-:S04]  /*02c0*/  FADD R8, R8, R3 ;  /* 0x0000000308087221 */ /* 0x002fc80000000000 */
[----:B------:R-:W-:-:S04]  /*02d0*/  FADD R9, R9, R8 ;  /* 0x0000000809097221 */ /* 0x000fc80000000000 */
[----:B------:R-:W-:-:S04]  /*02e0*/  FADD R10, R10, R9 ;  /* 0x000000090a0a7221 */ /* 0x000fc80000000000 */
[----:B------:R-:W-:-:S04]  /*02f0*/  FADD R11, R11, R10 ;  /* 0x0000000a0b0b7221 */ /* 0x000fc80000000000 */
[----:B--2---:R-:W-:-:S04]  /*0300*/  FADD R16, R11, R16 ;  /* 0x000000100b107221 */ /* 0x004fc80000000000 */
[----:B------:R-:W-:-:S04]  /*0310*/  FADD R17, R17, R16 ;  /* 0x0000001011117221 */ /* 0x000fc80000000000 */
[----:B------:R-:W-:-:S04]  /*0320*/  FADD R18, R18, R17 ;  /* 0x0000001112127221 */ /* 0x000fc80000000000 */
[----:B------:R-:W-:-:S04]  /*0330*/  FADD R19, R19, R18 ;  /* 0x0000001213137221 */ /* 0x000fc80000000000 */
[----:B---3--:R-:W-:-:S04]  /*0340*/  FADD R12, R19, R12 ;  /* 0x0000000c130c7221 */ /* 0x008fc80000000000 */
[----:B------:R-:W-:-:S04]  /*0350*/  FADD R13, R13, R12 ;  /* 0x0000000c0d0d7221 */ /* 0x000fc80000000000 */
[----:B------:R-:W-:-:S04]  /*0360*/  FADD R14, R14, R13 ;  /* 0x0000000d0e0e7221 */ /* 0x000fc80000000000 */
[----:B------:R-:W-:-:S04]  /*0370*/  FADD R15, R15, R14 ;  /* 0x0000000e0f0f7221 */ /* 0x000fc80000000000 */
[----:B----4-:R-:W-:-:S04]  /*0380*/  FADD R20, R15, R20 ;  /* 0x000000140f147221 */ /* 0x010fc80000000000 */
[----:B------:R-:W-:-:S04]  /*0390*/  FADD R21, R21, R20 ;  /* 0x0000001415157221 */ /* 0x000fc80000000000 */
[----:B------:R-:W-:-:S04]  /*03a0*/  FADD R22, R22, R21 ;  /* 0x0000001516167221 */ /* 0x000fc80000000000 */
[----:B------:R-:W-:Y:S01]  /*03b0*/  FADD R3, R23, R22 ;  /* 0x0000001617037221 */ /* 0x000fe20000000000 */
[----:B------:R-:W-:Y:S06]  /*03c0*/  BRA.U UP2, `(.L_x_2) ;  /* 0xfffffffd02a07547 */ /* 0x000fec000b83ffff */
.L_x_1:
[----:B------:R-:W-:Y:S05]  /*03d0*/  BRA.U !UP1, `(.L_x_0) ;  /* 0x0000000109947547 */ /* 0x000fea000b800000 */
[----:B------:R-:W-:Y:S02]  /*03e0*/  UISETP.GE.U32.AND UP1, UPT, UR6, 0x8, UPT ;  /* 0x000000080600788c */ /* 0x000fe4000bf26070 */
[----:B------:R-:W-:-:S04]  /*03f0*/  ULOP3.LUT UR7, UR12, 0x7, URZ, 0xc0, !UPT ;  /* 0x000000070c077892 */ /* 0x000fc8000f8ec0ff */
[----:B------:R-:W-:-:S03]  /*0400*/  UISETP.NE.AND UP2, UPT, UR7, URZ, UPT ;  /* 0x000000ff0700728c */ /* 0x000fc6000bf45270 */
[----:B------:R-:W-:Y:S08]  /*0410*/  BRA.U !UP1, `(.L_x_3) ;  /* 0x0000000109307547 */ /* 0x000ff0000b800000 */
[----:B------:R-:W-:Y:S02]  /*0420*/  ULEA UR6, UR4, UR5, 0x2 ;  /* 0x0000000504067291 */ /* 0x000fe4000f8e10ff */
[----:B------:R-:W-:-:S07]  /*0430*/  UIADD3 UR4, UPT, UPT, UR4, 0x8, URZ ;  /* 0x0000000804047890 */ /* 0x000fce000fffe0ff */
[----:B------:R-:W1:Y:S04]  /*0440*/  LDS.128 R12, [UR6] ;  /* 0x00000006ff0c7984 */ /* 0x000e680008000c00 */
[----:B------:R-:W2:Y:S01]  /*0450*/  LDS.128 R8, [UR6+0x10] ;  /* 0x00001006ff087984 */ /* 0x000ea20008000c00 */
[----:B-1----:R-:W-:-:S04]  /*0460*/  FADD R12, R3, R12 ;  /* 0x0000000c030c7221 */ /* 0x002fc80000000000 */
[----:B------:R-:W-:-:S04]  /*0470*/  FADD R13, R12, R13 ;  /* 0x0000000d0c0d7221 */ /* 0x000fc80000000000 */
[----:B------:R-:W-:-:S04]  /*0480*/  FADD R14, R13, R14 ;  /* 0x0000000e0d0e7221 */ /* 0x000fc80000000000 */
[----:B------:R-:W-:-:S04]  /*0490*/  FADD R15, R14, R15 ;  /* 0x0000000f0e0f7221 */ /* 0x000fc80000000000 */
[----:B--2---:R-:W-:-:S04]  /*04a0*/  FADD R8, R15, R8 ;  /* 0x000000080f087221 */ /* 0x004fc80000000000 */
[----:B------:R-:W-:-:S04]  /*04b0*/  FADD R9, R8, R9 ;  /* 0x0000000908097221 */ /* 0x000fc80000000000 */
[----:B------:R-:W-:-:S04]  /*04c0*/  FADD R10, R9, R10 ;  /* 0x0000000a090a7221 */ /* 0x000fc80000000000 */
[----:B------:R-:W-:-:S07]  /*04d0*/  FADD R3, R10, R11 ;  /* 0x0000000b0a037221 */ /* 0x000fce0000000000 */
.L_x_3:
[----:B------:R-:W-:Y:S05]  /*04e0*/  BRA.U !UP2, `(.L_x_0) ;  /* 0x000000010a507547 */ /* 0x000fea000b800000 */
[----:B------:R-:W-:Y:S02]  /*04f0*/  UISETP.GE.U32.AND UP1, UPT, UR7, 0x4, UPT ;  /* 0x000000040700788c */ /* 0x000fe4000bf26070 */
[----:B------:R-:W-:-:S04]  /*0500*/  ULOP3.LUT UR6, UR12, 0x3, URZ, 0xc0, !UPT ;  /* 0x000000030c067892 */ /* 0x000fc8000f8ec0ff */
[----:B------:R-:W-:-:S03]  /*0510*/  UISETP.NE.AND UP2, UPT, UR6, URZ, UPT ;  /* 0x000000ff0600728c */ /* 0x000fc6000bf45270 */
[----:B------:R-:W-:Y:S08]  /*0520*/  BRA.U !UP1, `(.L_x_4) ;  /* 0x00000001091c7547 */ /* 0x000ff0000b800000 */
[----:B------:R-:W-:Y:S02]  /*0530*/  ULEA UR7, UR4, UR5, 0x2 ;  /* 0x0000000504077291 */ /* 0x000fe4000f8e10ff */
[----:B------:R-:W-:-:S07]  /*0540*/  UIADD3 UR4, UPT, UPT, UR4, 0x4, URZ ;  /* 0x0000000404047890 */ /* 0x000fce000fffe0ff */
[----:B------:R-:W1:Y:S02]  /*0550*/  LDS.128 R8, [UR7] ;  /* 0x00000007ff087984 */ /* 0x000e640008000c00 */
[----:B-1----:R-:W-:-:S04]  /*0560*/  FADD R8, R3, R8 ;  /* 0x0000000803087221 */ /* 0x002fc80000000000 */
[----:B------:R-:W-:-:S04]  /*0570*/  FADD R9, R8, R9 ;  /* 0x0000000908097221 */ /* 0x000fc80000000000 */
[----:B------:R-:W-:-:S04]  /*0580*/  FADD R10, R9, R10 ;  /* 0x0000000a090a7221 */ /* 0x000fc80000000000 */
[----:B------:R-:W-:-:S07]  /*0590*/  FADD R3, R10, R11 ;  /* 0x0000000b0a037221 */ /* 0x000fce0000000000 */
.L_x_4:
[----:B------:R-:W-:Y:S05]  /*05a0*/  BRA.U !UP2, `(.L_x_0) ;  /* 0x000000010a207547 */ /* 0x000fea000b800000 */
[----:B------:R-:W-:Y:S02]  /*05b0*/  ULEA UR4, UR4, UR5, 0x2 ;  /* 0x0000000504047291 */ /* 0x000fe4000f8e10ff */
[----:B------:R-:W-:-:S12]  /*05c0*/  UIADD3 UR6, UPT, UPT, -UR6, URZ, URZ ;  /* 0x000000ff06067290 */ /* 0x000fd8000fffe1ff */
.L_x_5:
[----:B0-----:R-:W0:Y:S01]  /*05d0*/  LDS R0, [UR4] ;  /* 0x00000004ff007984 */ /* 0x001e220008000800 */
[----:B------:R-:W-:Y:S02]  /*05e0*/  UIADD3 UR6, UPT, UPT, UR6, 0x1, URZ ;  /* 0x0000000106067890 */ /* 0x000fe4000fffe0ff */
[----:B------:R-:W-:Y:S02]  /*05f0*/  UIADD3 UR4, UPT, UPT, UR4, 0x4, URZ ;  /* 0x0000000404047890 */ /* 0x000fe4000fffe0ff */
[----:B------:R-:W-:Y:S01]  /*0600*/  UISETP.NE.AND UP1, UPT, UR6, URZ, UPT ;  /* 0x000000ff0600728c */ /* 0x000fe2000bf25270 */
[----:B0-----:R-:W-:-:S08]  /*0610*/  FADD R3, R0, R3 ;  /* 0x0000000300037221 */ /* 0x001fd00000000000 */
[----:B------:R-:W-:Y:S05]  /*0620*/  BRA.U UP1, `(.L_x_5) ;  /* 0xfffffffd01e87547 */ /* 0x000fea000b83ffff */
.L_x_0:
[----:B------:R-:W-:-:S04]  /*0630*/  I2FP.F32.S32 R16, UR12 ;  /* 0x0000000c00107c45 */ /* 0x000fc80008201400 */
[----:B0-----:R-:W0:Y:S08]  /*0640*/  MUFU.RCP R7, R16 ;  /* 0x0000001000077308 */ /* 0x001e300000001000 */
[----:B------:R-:W1:Y:S01]  /*0650*/  FCHK P0, R3, R16 ;  /* 0x0000001003007302 */ /* 0x000e620000000000 */
[----:B0-----:R-:W-:-:S04]  /*0660*/  FFMA R0, -R16, R7, 1 ;  /* 0x3f80000010007423 */ /* 0x001fc80000000107 */
[----:B------:R-:W-:-:S04]  /*0670*/  FFMA R0, R7, R0, R7 ;  /* 0x0000000007007223 */ /* 0x000fc80000000007 */
[----:B------:R-:W-:-:S04]  /*0680*/  FFMA R7, R0, R3, RZ ;  /* 0x0000000300077223 */ /* 0x000fc800000000ff */
[----:B------:R-:W-:-:S04]  /*0690*/  FFMA R6, -R16, R7, R3 ;  /* 0x0000000710067223 */ /* 0x000fc80000000103 */
[----:B------:R-:W-:Y:S01]  /*06a0*/  FFMA R6, R0, R6, R7 ;  /* 0x0000000600067223 */ /* 0x000fe20000000007 */
[----:B-1----:R-:W-:Y:S06]  /*06b0*/  @!P0 BRA `(.L_x_6) ;  /* 0x0000000000148947 */ /* 0x002fec0003800000 */
[----:B------:R-:W-:Y:S02]  /*06c0*/  MOV R0, R3 ;  /* 0x0000000300007202 */ /* 0x000fe40000000f00 */
[----:B------:R-:W-:Y:S02]  /*06d0*/  MOV R3, R16 ;  /* 0x0000001000037202 */ /* 0x000fe40000000f00 */
[----:B------:R-:W-:-:S07]  /*06e0*/  MOV R8, 0x700 ;  /* 0x0000070000087802 */ /* 0x000fce0000000f00 */
[----:B------:R-:W-:Y:S05]  /*06f0*/  CALL.REL.NOINC `($__internal_1_$__cuda_sm3x_div_rn_noftz_f32_slowpath) ;  /* 0x00000008002c7944 */ /* 0x000fea0003c00000 */
[----:B------:R-:W-:-:S07]  /*0700*/  MOV R6, R0 ;  /* 0x0000000000067202 */ /* 0x000fce0000000f00 */
.L_x_6:
[----:B------:R-:W-:Y:S01]  /*0710*/  HFMA2 R7, -RZ, RZ, 0, 0 ;  /* 0x00000000ff077431 */ /* 0x000fe200000001ff */
[----:B------:R-:W-:Y:S06]  /*0720*/  BRA.U !UP0, `(.L_x_7) ;  /* 0x0000000508087547 */ /* 0x000fec000b800000 */
[----:B------:R-:W0:Y:S01]  /*0730*/  LDC R3, c[0x0][0x390] ;  /* 0x0000e400ff037b82 */ /* 0x000e220000000800 */
[----:B------:R-:W-:Y:S02]  /*0740*/  MOV R7, RZ ;  /* 0x000000ff00077202 */ /* 0x000fe40000000f00 */
[----:B------:R-:W-:Y:S02]  /*0750*/  MOV R0, RZ ;  /* 0x000000ff00007202 */ /* 0x000fe40000000f00 */
[C---:B0-----:R-:W-:Y:S02]  /*0760*/  ISETP.GE.U32.AND P0, PT, R3.reuse, 0x8, PT ;  /* 0x000000080300780c */ /* 0x041fe40003f06070 */
[----:B------:R-:W-:-:S04]  /*0770*/  LOP3.LUT R19, R3, 0x7, RZ, 0xc0, !PT ;  /* 0x0000000703137812 */ /* 0x000fc800078ec0ff */
[----:B------:R-:W-:-:S07]  /*0780*/  ISETP.NE.AND P1, PT, R19, RZ, PT ;  /* 0x000000ff1300720c */ /* 0x000fce0003f25270 */
[----:B------:R-:W-:Y:S06]  /*0790*/  @!P0 BRA `(.L_x_8) ;  /* 0x0000000000688947 */ /* 0x000fec0003800000 */
[----:B------:R-:W-:Y:S01]  /*07a0*/  LOP3.LUT R0, R3, 0x7ffffff8, RZ, 0xc0, !PT ;  /* 0x7ffffff803007812 */ /* 0x000fe200078ec0ff */
[----:B------:R-:W-:Y:S01]  /*07b0*/  UIADD3 UR4, UPT, UPT, UR5, 0x10, URZ ;  /* 0x0000001005047890 */ /* 0x000fe2000fffe0ff */
[----:B------:R-:W-:Y:S02]  /*07c0*/  MOV R7, RZ ;  /* 0x000000ff00077202 */ /* 0x000fe40000000f00 */
[----:B------:R-:W-:-:S09]  /*07d0*/  IADD3 R17, PT, PT, -R0, RZ, RZ ;  /* 0x000000ff00117210 */ /* 0x000fd20007ffe1ff */
.L_x_9:
[----:B------:R-:W0:Y:S01]  /*07e0*/  LDS.128 R8, [UR4+-0x10] ;  /* 0xfffff004ff087984 */ /* 0x000e220008000c00 */
[----:B------:R-:W-:-:S03]  /*07f0*/  IADD3 R17, PT, PT, R17, 0x8, RZ ;  /* 0x0000000811117810 */ /* 0x000fc60007ffe0ff */
[----:B------:R-:W1:Y:S01]  /*0800*/  LDS.128 R12, [UR4] ;  /* 0x00000004ff0c7984 */ /* 0x000e620008000c00 */
[----:B------:R-:W-:Y:S01]  /*0810*/  ISETP.NE.AND P0, PT, R17, RZ, PT ;  /* 0x000000ff1100720c */ /* 0x000fe20003f05270 */
[----:B------:R-:W-:Y:S01]  /*0820*/  UIADD3 UR4, UPT, UPT, UR4, 0x20, URZ ;  /* 0x0000002004047890 */ /* 0x000fe2000fffe0ff */
[--C-:B0-----:R-:W-:Y:S01]  /*0830*/  FADD R8, R8, -R6.reuse ;  /* 0x8000000608087221 */ /* 0x101fe20000000000 */
[--C-:B------:R-:W-:Y:S01]  /*0840*/  FADD R18, R9, -R6.reuse ;  /* 0x8000000609127221 */ /* 0x100fe20000000000 */
[--C-:B------:R-:W-:Y:S02]  /*0850*/  FADD R10, R10, -R6.reuse ;  /* 0x800000060a0a7221 */ /* 0x100fe40000000000 */
[----:B------:R-:W-:Y:S01]  /*0860*/  FFMA R7, R8, R8, R7 ;  /* 0x0000000808077223 */ /* 0x000fe20000000007 */
[--C-:B------:R-:W-:Y:S01]  /*0870*/  FADD R8, R11, -R6.reuse ;  /* 0x800000060b087221 */ /* 0x100fe20000000000 */
[--C-:B-1----:R-:W-:Y:S01]  /*0880*/  FADD R12, R12, -R6.reuse ;  /* 0x800000060c0c7221 */ /* 0x102fe20000000000 */
[----:B------:R-:W-:Y:S01]  /*0890*/  FADD R14, R14, -R6 ;  /* 0x800000060e0e7221 */ /* 0x000fe20000000000 */
[----:B------:R-:W-:-:S04]  /*08a0*/  FFMA R7, R18, R18, R7 ;  /* 0x0000001212077223 */ /* 0x000fc80000000007 */
[----:B------:R-:W-:-:S04]  /*08b0*/  FFMA R7, R10, R10, R7 ;  /* 0x0000000a0a077223 */ /* 0x000fc80000000007 */
[----:B------:R-:W-:Y:S01]  /*08c0*/  FFMA R7, R8, R8, R7 ;  /* 0x0000000808077223 */ /* 0x000fe20000000007 */
[----:B------:R-:W-:-:S03]  /*08d0*/  FADD R8, R13, -R6 ;  /* 0x800000060d087221 */ /* 0x000fc60000000000 */
[----:B------:R-:W-:-:S04]  /*08e0*/  FFMA R7, R12, R12, R7 ;  /* 0x0000000c0c077223 */ /* 0x000fc80000000007 */
[----:B------:R-:W-:Y:S01]  /*08f0*/  FFMA R7, R8, R8, R7 ;  /* 0x0000000808077223 */ /* 0x000fe20000000007 */
[----:B------:R-:W-:-:S03]  /*0900*/  FADD R8, R15, -R6 ;  /* 0x800000060f087221 */ /* 0x000fc60000000000 */
[----:B------:R-:W-:-:S04]  /*0910*/  FFMA R7, R14, R14, R7 ;  /* 0x0000000e0e077223 */ /* 0x000fc80000000007 */
[----:B------:R-:W-:Y:S01]  /*0920*/  FFMA R7, R8, R8, R7 ;  /* 0x0000000808077223 */ /* 0x000fe20000000007 */
[----:B------:R-:W-:Y:S06]  /*0930*/  @P0 BRA `(.L_x_9) ;  /* 0xfffffffc00a80947 */ /* 0x000fec000383ffff */
.L_x_8:
[----:B------:R-:W-:Y:S05]  /*0940*/  @!P1 BRA `(.L_x_7) ;  /* 0x0000000000809947 */ /* 0x000fea0003800000 */
[----:B------:R-:W-:Y:S02]  /*0950*/  ISETP.GE.U32.AND P0, PT, R19, 0x4, PT ;  /* 0x000000041300780c */ /* 0x000fe40003f06070 */
[----:B------:R-:W-:-:S04]  /*0960*/  LOP3.LUT R11, R3, 0x3, RZ, 0xc0, !PT ;  /* 0x00000003030b7812 */ /* 0x000fc800078ec0ff */
[----:B------:R-:W-:-:S07]  /*0970*/  ISETP.NE.AND P1, PT, R11, RZ, PT ;  /* 0x000000ff0b00720c */ /* 0x000fce0003f25270 */
[----:B------:R-:W-:Y:S06]  /*0980*/  @!P0 BRA `(.L_x_10) ;  /* 0x0000000000308947 */ /* 0x000fec0003800000 */
[C---:B------:R-:W-:Y:S01]  /*0990*/  LEA R10, R0.reuse, UR5, 0x2 ;  /* 0x00000005000a7c11 */ /* 0x040fe2000f8e10ff */
[----:B------:R-:W-:-:S04]  /*09a0*/  VIADD R0, R0, 0x4 ;  /* 0x0000000400007836 */ /* 0x000fc80000000000 */
[----:B------:R-:W0:Y:S04]  /*09b0*/  LDS.64 R12, [R10] ;  /* 0x000000000a0c7984 */ /* 0x000e280000000a00 */
[----:B------:R-:W1:Y:S01]  /*09c0*/  LDS.64 R8, [R10+0x8] ;  /* 0x000008000a087984 */ /* 0x000e620000000a00 */
[----:B0-----:R-:W-:Y:S01]  /*09d0*/  FADD R12, R12, -R6 ;  /* 0x800000060c0c7221 */ /* 0x001fe20000000000 */
[----:B------:R-:W-:-:S03]  /*09e0*/  FADD R14, -R6, R13 ;  /* 0x0000000d060e7221 */ /* 0x000fc60000000100 */
[----:B------:R-:W-:Y:S01]  /*09f0*/  FFMA R7, R12, R12, R7 ;  /* 0x0000000c0c077223 */ /* 0x000fe20000000007 */
[----:B-1----:R-:W-:Y:S01]  /*0a00*/  FADD R8, R8, -R6 ;  /* 0x8000000608087221 */ /* 0x002fe20000000000 */
[----:B------:R-:W-:Y:S02]  /*0a10*/  FADD R12, -R6, R9 ;  /* 0x00000009060c7221 */ /* 0x000fe40000000100 */
[----:B------:R-:W-:-:S04]  /*0a20*/  FFMA R7, R14, R14, R7 ;  /* 0x0000000e0e077223 */ /* 0x000fc80000000007 */
[----:B------:R-:W-:-:S04]  /*0a30*/  FFMA R7, R8, R8, R7 ;  /* 0x0000000808077223 */ /* 0x000fc80000000007 */
[----:B------:R-:W-:-:S07]  /*0a40*/  FFMA R7, R12, R12, R7 ;  /* 0x0000000c0c077223 */ /* 0x000fce0000000007 */
.L_x_10:
[----:B------:R-:W-:Y:S05]  /*0a50*/  @!P1 BRA `(.L_x_7) ;  /* 0x00000000003c9947 */ /* 0x000fea0003800000 */
[----:B------:R-:W-:Y:S02]  /*0a60*/  ISETP.NE.AND P0, PT, R11, 0x1, PT ;  /* 0x000000010b00780c */ /* 0x000fe40003f05270 */
[----:B------:R-:W-:-:S04]  /*0a70*/  LOP3.LUT R3, R3, 0x1, RZ, 0xc0, !PT ;  /* 0x0000000103037812 */ /* 0x000fc800078ec0ff */
[----:B------:R-:W-:-:S07]  /*0a80*/  ISETP.NE.U32.AND P1, PT, R3, 0x1, PT ;  /* 0x000000010300780c */ /* 0x000fce0003f25070 */
[----:B------:R-:W-:Y:S06]  /*0a90*/  @!P0 BRA `(.L_x_11) ;  /* 0x00000000001c8947 */ /* 0x000fec0003800000 */
[C---:B------:R-:W-:Y:S02]  /*0aa0*/  LEA R3, R0.reuse, UR5, 0x2 ;  /* 0x0000000500037c11 */ /* 0x040fe4000f8e10ff */
[----:B------:R-:W-:-:S03]  /*0ab0*/  IADD3 R0, PT, PT, R0, 0x2, RZ ;  /* 0x0000000200007810 */ /* 0x000fc60007ffe0ff */
[----:B------:R-:W0:Y:S02]  /*0ac0*/  LDS.64 R8, [R3] ;  /* 0x0000000003087984 */ /* 0x000e240000000a00 */
[----:B0-----:R-:W-:Y:S01]  /*0ad0*/  FADD R8, R8, -R6 ;  /* 0x8000000608087221 */ /* 0x001fe20000000000 */
[----:B------:R-:W-:-:S03]  /*0ae0*/  FADD R10, -R6, R9 ;  /* 0x00000009060a7221 */ /* 0x000fc60000000100 */
[----:B------:R-:W-:-:S04]  /*0af0*/  FFMA R7, R8, R8, R7 ;  /* 0x0000000808077223 */ /* 0x000fc80000000007 */
[----:B------:R-:W-:-:S07]  /*0b00*/  FFMA R7, R10, R10, R7 ;  /* 0x0000000a0a077223 */ /* 0x000fce0000000007 */
.L_x_11:
[----:B------:R-:W-:-:S05]  /*0b10*/  @!P1 LEA R0, R0, UR5, 0x2 ;  /* 0x0000000500009c11 */ /* 0x000fca000f8e10ff */
[----:B------:R-:W0:Y:S02]  /*0b20*/  @!P1 LDS R3, [R0] ;  /* 0x0000000000039984 */ /* 0x000e240000000800 */
[----:B0-----:R-:W-:-:S04]  /*0b30*/  @!P1 FADD R8, R3, -R6 ;  /* 0x8000000603089221 */ /* 0x001fc80000000000 */
[----:B------:R-:W-:-:S07]  /*0b40*/  @!P1 FFMA R7, R8, R8, R7 ;  /* 0x0000000808079223 */ /* 0x000fce0000000007 */
.L_x_7:
[----:B------:R-:W0:Y:S01]  /*0b50*/  MUFU.RCP R3, R16 ;  /* 0x0000001000037308 */ /* 0x000e220000001000 */
[----:B------:R-:W-:Y:S07]  /*0b60*/  BSSY.RECONVERGENT B0, `(.L_x_12) ;  /* 0x000000c000007945 */ /* 0x000fee0003800200 */
        /* <DEDUP_REMOVED lines=11> */
.L_x_13:
[----:B------:R-:W-:Y:S05]  /*0c20*/  BSYNC.RECONVERGENT B0 ;  /* 0x0000000000007941 */ /* 0x000fea0003800200 */
.L_x_12:
[----:B------:R-:W0:Y:S01]  /*0c30*/  LDCU UR4, c[0x0][0x398] ;  /* 0x00007300ff0477ac */ /* 0x000e220008000800 */
[----:B------:R-:W-:Y:S01]  /*0c40*/  BSSY.RECONVERGENT B0, `(.L_x_14) ;  /* 0x000000d000007945 */ /* 0x000fe20003800200 */
[----:B0-----:R-:W-:-:S04]  /*0c50*/  FADD R0, R0, UR4 ;  /* 0x0000000400007e21 */ /* 0x001fc80008000000 */
[----:B------:R0:W1:Y:S01]  /*0c60*/  MUFU.RSQ R7, R0 ;  /* 0x0000000000077308 */ /* 0x0000620000001400 */
[----:B------:R-:W-:-:S04]  /*0c70*/  IADD3 R3, PT, PT, R0, -0xd000000, RZ ;  /* 0xf300000000037810 */ /* 0x000fc80007ffe0ff */
[----:B------:R-:W-:-:S13]  /*0c80*/  ISETP.GT.U32.AND P0, PT, R3, 0x727fffff, PT ;  /* 0x727fffff0300780c */ /* 0x000fda0003f04070 */
[----:B01----:R-:W-:Y:S05]  /*0c90*/  @!P0 BRA `(.L_x_15) ;  /* 0x00000000000c8947 */ /* 0x003fea0003800000 */
[----:B------:R-:W-:-:S07]  /*0ca0*/  MOV R11, 0xcc0 ;  /* 0x00000cc0000b7802 */ /* 0x000fce0000000f00 */
[----:B------:R-:W-:Y:S05]  /*0cb0*/  CALL.REL.NOINC `($__internal_0_$__cuda_sm20_sqrt_rn_f32_slowpath) ;  /* 0x0000000000647944 */ /* 0x000fea0003c00000 */
[----:B------:R-:W-:Y:S05]  /*0cc0*/  BRA `(.L_x_16) ;  /* 0x0000000000107947 */ /* 0x000fea0003800000 */
.L_x_15:
[----:B------:R-:W-:Y:S01]  /*0cd0*/  FMUL.FTZ R3, R0, R7 ;  /* 0x0000000700037220 */ /* 0x000fe20000410000 */
[----:B------:R-:W-:-:S03]  /*0ce0*/  FMUL.FTZ R7, R7, 0.5 ;  /* 0x3f00000007077820 */ /* 0x000fc60000410000 */
[----:B------:R-:W-:-:S04]  /*0cf0*/  FFMA R0, -R3, R3, R0 ;  /* 0x0000000303007223 */ /* 0x000fc80000000100 */
[----:B------:R-:W-:-:S07]  /*0d00*/  FFMA R3, R0, R7, R3 ;  /* 0x0000000700037223 */ /* 0x000fce0000000003 */
.L_x_16:
[----:B------:R-:W-:Y:S05]  /*0d10*/  BSYNC.RECONVERGENT B0 ;  /* 0x0000000000007941 */ /* 0x000fea0003800200 */
.L_x_14:
[----:B------:R-:W2:Y:S01]  /*0d20*/  LDG.E R5, desc[UR10][R4.64] ;  /* 0x0000000a04057981 */ /* 0x000ea2000c1e1900 */
[----:B------:R-:W0:Y:S01]  /*0d30*/  MUFU.RCP R8, R3 ;  /* 0x0000000300087308 */ /* 0x000e220000001000 */
[----:B------:R-:W-:Y:S01]  /*0d40*/  BSSY.RECONVERGENT B0, `(.L_x_17) ;  /* 0x000000c000007945 */ /* 0x000fe20003800200 */
[----:B0-----:R-:W-:-:S04]  /*0d50*/  FFMA R7, R8, -R3, 1 ;  /* 0x3f80000008077423 */ /* 0x001fc80000000803 */
[----:B------:R-:W-:Y:S01]  /*0d60*/  FFMA R7, R8, R7, R8 ;  /* 0x0000000708077223 */ /* 0x000fe20000000008 */
[----:B--2---:R-:W-:-:S04]  /*0d70*/  FADD R0, R5, -R6 ;  /* 0x8000000605007221 */ /* 0x004fc80000000000 */
[----:B------:R-:W0:Y:S01]  /*0d80*/  FCHK P0, R0, R3 ;  /* 0x0000000300007302 */ /* 0x000e220000000000 */
[----:B------:R-:W-:-:S04]  /*0d90*/  FFMA R6, R0, R7, RZ ;  /* 0x0000000700067223 */ /* 0x000fc800000000ff */
[----:B------:R-:W-:-:S04]  /*0da0*/  FFMA R8, R6, -R3, R0 ;  /* 0x8000000306087223 */ /* 0x000fc80000000000 */
[----:B------:R-:W-:Y:S01]  /*0db0*/  FFMA R7, R7, R8, R6 ;  /* 0x0000000807077223 */ /* 0x000fe20000000006 */
[----:B0-----:R-:W-:Y:S06]  /*0dc0*/  @!P0 BRA `(.L_x_18) ;  /* 0x00000000000c8947 */ /* 0x001fec0003800000 */
[----:B------:R-:W-:-:S07]  /*0dd0*/  MOV R8, 0xdf0 ;  /* 0x00000df000087802 */ /* 0x000fce0000000f00 */
[----:B------:R-:W-:Y:S05]  /*0de0*/  CALL.REL.NOINC `($__internal_1_$__cuda_sm3x_div_rn_noftz_f32_slowpath) ;  /* 0x0000000000707944 */ /* 0x000fea0003c00000 */
[----:B------:R-:W-:-:S07]  /*0df0*/  MOV R7, R0 ;  /* 0x0000000000077202 */ /* 0x000fce0000000f00 */
.L_x_18:
[----:B------:R-:W-:Y:S05]  /*0e00*/  BSYNC.RECONVERGENT B0 ;  /* 0x0000000000007941 */ /* 0x000fea0003800200 */
.L_x_17:
[----:B------:R-:W0:Y:S02]  /*0e10*/  LDC.64 R4, c[0x0][0x388] ;  /* 0x0000e200ff047b82 */ /* 0x000e240000000a00 */
[----:B0-----:R-:W-:-:S05]  /*0e20*/  IMAD.WIDE R2, R2, 0x4, R4 ;  /* 0x0000000402027825 */ /* 0x001fca00078e0204 */
[----:B------:R-:W-:Y:S01]  /*0e30*/  STG.E desc[UR10][R2.64], R7 ;  /* 0x0000000702007986 */ /* 0x000fe2000c10190a */
[----:B------:R-:W-:Y:S05]  /*0e40*/  EXIT ;  /* 0x000000000000794d */ /* 0x000fea0003800000 */
        .weak           $__internal_0_$__cuda_sm20_sqrt_rn_f32_slowpath
        .type           $__internal_0_$__cuda_sm20_sqrt_rn_f32_slowpath,@function
        .size           $__internal_0_$__cuda_sm20_sqrt_rn_f32_slowpath,($__internal_1_$__cuda_sm3x_div_rn_noftz_f32_slowpath - $__internal_0_$__cuda_sm20_sqrt_rn_f32_slowpath)
$__internal_0_$__cuda_sm20_sqrt_rn_f32_slowpath:
[----:B------:R-:W-:-:S13]  /*0e50*/  LOP3.LUT P0, RZ, R0, 0x7fffffff, RZ, 0xc0, !PT ;  /* 0x7fffffff00ff7812 */ /* 0x000fda000780c0ff */
[----:B------:R-:W-:Y:S01]  /*0e60*/  @!P0 MOV R3, R0 ;  /* 0x0000000000038202 */ /* 0x000fe20000000f00 */
[----:B------:R-:W-:Y:S06]  /*0e70*/  @!P0 BRA `(.L_x_19) ;  /* 0x0000000000408947 */ /* 0x000fec0003800000 */
[----:B------:R-:W-:-:S13]  /*0e80*/  FSETP.GEU.FTZ.AND P0, PT, R0, RZ, PT ;  /* 0x000000ff0000720b */ /* 0x000fda0003f1e000 */
[----:B------:R-:W-:Y:S01]  /*0e90*/  @!P0 MOV R3, 0x7fffffff ;  /* 0x7fffffff00038802 */ /* 0x000fe20000000f00 */
[----:B------:R-:W-:Y:S06]  /*0ea0*/  @!P0 BRA `(.L_x_19) ;  /* 0x0000000000348947 */ /* 0x000fec0003800000 */
[----:B------:R-:W-:-:S13]  /*0eb0*/  FSETP.GTU.FTZ.AND P0, PT, |R0|, +INF , PT ;  /* 0x7f8000000000780b */ /* 0x000fda0003f1c200 */
[----:B------:R-:W-:Y:S01]  /*0ec0*/  @P0 FADD.FTZ R3, R0, 1 ;  /* 0x3f80000000030421 */ /* 0x000fe20000010000 */
[----:B------:R-:W-:Y:S06]  /*0ed0*/  @P0 BRA `(.L_x_19) ;  /* 0x0000000000280947 */ /* 0x000fec0003800000 */
[----:B------:R-:W-:-:S13]  /*0ee0*/  FSETP.NEU.FTZ.AND P0, PT, |R0|, +INF , PT ;  /* 0x7f8000000000780b */ /* 0x000fda0003f1d200 */
[----:B------:R-:W-:-:S04]  /*0ef0*/  @P0 FFMA R7, R0, 1.84467440737095516160e+19, RZ ;  /* 0x5f80000000070823 */ /* 0x000fc800000000ff */
[----:B------:R-:W0:Y:S02]  /*0f00*/  @P0 MUFU.RSQ R8, R7 ;  /* 0x0000000700080308 */ /* 0x000e240000001400 */
[----:B0-----:R-:W-:Y:S01]  /*0f10*/  @P0 FMUL.FTZ R10, R7, R8 ;  /* 0x00000008070a0220 */ /* 0x001fe20000410000 */
[----:B------:R-:W-:-:S03]  /*0f20*/  @P0 FMUL.FTZ R8, R8, 0.5 ;  /* 0x3f00000008080820 */ /* 0x000fc60000410000 */
[----:B------:R-:W-:-:S04]  /*0f30*/  @P0 FADD.FTZ R3, -R10, -RZ ;  /* 0x800000ff0a030221 */ /* 0x000fc80000010100 */
[----:B------:R-:W-:Y:S01]  /*0f40*/  @P0 FFMA R9, R10, R3, R7 ;  /* 0x000000030a090223 */ /* 0x000fe20000000007 */
[----:B------:R-:W-:-:S03]  /*0f50*/  @!P0 MOV R3, R0 ;  /* 0x0000000000038202 */ /* 0x000fc60000000f00 */
[----:B------:R-:W-:-:S04]  /*0f60*/  @P0 FFMA R8, R9, R8, R10 ;  /* 0x0000000809080223 */ /* 0x000fc8000000000a */
[----:B------:R-:W-:-:S07]  /*0f70*/  @P0 FMUL.FTZ R3, R8, 2.3283064365386962891e-10 ;  /* 0x2f80000008030820 */ /* 0x000fce0000410000 */
.L_x_19:
[----:B------:R-:W-:Y:S02]  /*0f80*/  HFMA2 R9, -RZ, RZ, 0, 0 ;  /* 0x00000000ff097431 */ /* 0x000fe400000001ff */
[----:B------:R-:W-:-:S04]  /*0f90*/  IMAD.MOV.U32 R8, RZ, RZ, R11 ;  /* 0x000000ffff087224 */ /* 0x000fc800078e000b */
[----:B------:R-:W-:Y:S05]  /*0fa0*/  RET.REL.NODEC R8 `(_Z20row_normalize_kernelPfS_iif) ;  /* 0xfffffff008147950 */ /* 0x000fea0003c3ffff */
        .weak           $__internal_1_$__cuda_sm3x_div_rn_noftz_f32_slowpath
        .type           $__internal_1_$__cuda_sm3x_div_rn_noftz_f32_slowpath,@function
        .size           $__internal_1_$__cuda_sm3x_div_rn_noftz_f32_slowpath,(.L_x_33 - $__internal_1_$__cuda_sm3x_div_rn_noftz_f32_slowpath)
$__internal_1_$__cuda_sm3x_div_rn_noftz_f32_slowpath:
[----:B------:R-:W-:Y:S01]  /*0fb0*/  SHF.R.U32.HI R9, RZ, 0x17, R3 ;  /* 0x00000017ff097819 */ /* 0x000fe20000011603 */
[----:B------:R-:W-:Y:S01]  /*0fc0*/  BSSY.RECONVERGENT B1, `(.L_x_20) ;  /* 0x0000062000017945 */ /* 0x000fe20003800200 */
[----:B------:R-:W-:Y:S02]  /*0fd0*/  SHF.R.U32.HI R7, RZ, 0x17, R0 ;  /* 0x00000017ff077819 */ /* 0x000fe40000011600 */
[----:B------:R-:W-:Y:S02]  /*0fe0*/  LOP3.LUT R14, R9, 0xff, RZ, 0xc0, !PT ;  /* 0x000000ff090e7812 */ /* 0x000fe400078ec0ff */
[----:B------:R-:W-:Y:S02]  /*0ff0*/  LOP3.LUT R12, R7, 0xff, RZ, 0xc0, !PT ;  /* 0x000000ff070c7812 */ /* 0x000fe400078ec0ff */
[----:B------:R-:W-:Y:S02]  /*1000*/  IADD3 R10, PT, PT, R14, -0x1, RZ ;  /* 0xffffffff0e0a7810 */ /* 0x000fe40007ffe0ff */
[----:B------:R-:W-:-:S02]  /*1010*/  IADD3 R9, PT, PT, R12, -0x1, RZ ;  /* 0xffffffff0c097810 */ /* 0x000fc40007ffe0ff */
[----:B------:R-:W-:-:S04]  /*1020*/  ISETP.GT.U32.AND P0, PT, R10, 0xfd, PT ;  /* 0x000000fd0a00780c */ /* 0x000fc80003f04070 */
[----:B------:R-:W-:-:S13]  /*1030*/  ISETP.GT.U32.OR P0, PT, R9, 0xfd, P0 ;  /* 0x000000fd0900780c */ /* 0x000fda0000704470 */
[----:B------:R-:W-:Y:S01]  /*1040*/  @!P0 MOV R7, RZ ;  /* 0x000000ff00078202 */ /* 0x000fe20000000f00 */
[----:B------:R-:W-:Y:S06]  /*1050*/  @!P0 BRA `(.L_x_21) ;  /* 0x00000000005c8947 */ /* 0x000fec0003800000 */
[----:B------:R-:W-:Y:S02]  /*1060*/  FSETP.GTU.FTZ.AND P0, PT, |R0|, +INF , PT ;  /* 0x7f8000000000780b */ /* 0x000fe40003f1c200 */
[----:B------:R-:W-:-:S04]  /*1070*/  FSETP.GTU.FTZ.AND P1, PT, |R3|, +INF , PT ;  /* 0x7f8000000300780b */ /* 0x000fc80003f3c200 */
[----:B------:R-:W-:-:S13]  /*1080*/  PLOP3.LUT P0, PT, P0, P1, PT, 0xf8, 0x8f ;  /* 0x00000000008f781c */ /* 0x000fda0000703f70 */
[----:B------:R-:W-:Y:S05]  /*1090*/  @P0 BRA `(.L_x_22) ;  /* 0x00000004004c0947 */ /* 0x000fea0003800000 */
[----:B------:R-:W-:-:S13]  /*10a0*/  LOP3.LUT P0, RZ, R3, 0x7fffffff, R0, 0xc8, !PT ;  /* 0x7fffffff03ff7812 */ /* 0x000fda000780c800 */
[----:B------:R-:W-:Y:S05]  /*10b0*/  @!P0 BRA `(.L_x_23) ;  /* 0x00000004003c8947 */ /* 0x000fea0003800000 */
[C---:B------:R-:W-:Y:S02]  /*10c0*/  FSETP.NEU.FTZ.AND P2, PT, |R0|.reuse, +INF , PT ;  /* 0x7f8000000000780b */ /* 0x040fe40003f5d200 */
[----:B------:R-:W-:Y:S02]  /*10d0*/  FSETP.NEU.FTZ.AND P1, PT, |R3|, +INF , PT ;  /* 0x7f8000000300780b */ /* 0x000fe40003f3d200 */
[----:B------:R-:W-:-:S11]  /*10e0*/  FSETP.NEU.FTZ.AND P0, PT, |R0|, +INF , PT ;  /* 0x7f8000000000780b */ /* 0x000fd60003f1d200 */
[----:B------:R-:W-:Y:S05]  /*10f0*/  @!P1 BRA !P2, `(.L_x_23) ;  /* 0x00000004002c9947 */ /* 0x000fea0005000000 */
[----:B------:R-:W-:-:S04]  /*1100*/  LOP3.LUT P2, RZ, R0, 0x7fffffff, RZ, 0xc0, !PT ;  /* 0x7fffffff00ff7812 */ /* 0x000fc8000784c0ff */
[----:B------:R-:W-:-:S13]  /*1110*/  PLOP3.LUT P1, PT, P1, P2, PT, 0x2f, 0xf2 ;  /* 0x0000000000f2781c */ /* 0x000fda0000f24577 */
[----:B------:R-:W-:Y:S05]  /*1120*/  @P1 BRA `(.L_x_24) ;  /* 0x0000000400181947 */ /* 0x000fea0003800000 */
[----:B------:R-:W-:-:S04]  /*1130*/  LOP3.LUT P1, RZ, R3, 0x7fffffff, RZ, 0xc0, !PT ;  /* 0x7fffffff03ff7812 */ /* 0x000fc8000782c0ff */
[----:B------:R-:W-:-:S13]  /*1140*/  PLOP3.LUT P0, PT, P0, P1, PT, 0x2f, 0xf2 ;  /* 0x0000000000f2781c */ /* 0x000fda0000702577 */
[----:B------:R-:W-:Y:S05]  /*1150*/  @P0 BRA `(.L_x_25) ;  /* 0x0000000400000947 */ /* 0x000fea0003800000 */
[----:B------:R-:W-:Y:S02]  /*1160*/  ISETP.GE.AND P0, PT, R9, RZ, PT ;  /* 0x000000ff0900720c */ /* 0x000fe40003f06270 */
[----:B------:R-:W-:-:S11]  /*1170*/  ISETP.GE.AND P1, PT, R10, RZ, PT ;  /* 0x000000ff0a00720c */ /* 0x000fd60003f26270 */
[----:B------:R-:W-:Y:S01]  /*1180*/  @P0 MOV R7, RZ ;  /* 0x000000ff00070202 */ /* 0x000fe20000000f00 */
[----:B------:R-:W-:Y:S01]  /*1190*/  @!P0 FFMA R0, R0, 1.84467440737095516160e+19, RZ ;  /* 0x5f80000000008823 */ /* 0x000fe200000000ff */
[----:B------:R-:W-:Y:S01]  /*11a0*/  @!P0 MOV R7, 0xffffffc0 ;  /* 0xffffffc000078802 */ /* 0x000fe20000000f00 */
[----:B------:R-:W-:-:S03]  /*11b0*/  @!P1 FFMA R3, R3, 1.84467440737095516160e+19, RZ ;  /* 0x5f80000003039823 */ /* 0x000fc600000000ff */
[----:B------:R-:W-:-:S07]  /*11c0*/  @!P1 IADD3 R7, PT, PT, R7, 0x40, RZ ;  /* 0x0000004007079810 */ /* 0x000fce0007ffe0ff */
.L_x_21:
[----:B------:R-:W-:Y:S01]  /*11d0*/  LEA R10, R14, 0xc0800000, 0x17 ;  /* 0xc08000000e0a7811 */ /* 0x000fe200078eb8ff */
[----:B------:R-:W-:Y:S03]  /*11e0*/  BSSY.RECONVERGENT B2, `(.L_x_26) ;  /* 0x0000036000027945 */ /* 0x000fe60003800200 */
[----:B------:R-:W-:Y:S01]  /*11f0*/  IADD3 R10, PT, PT, -R10, R3, RZ ;  /* 0x000000030a0a7210 */ /* 0x000fe20007ffe1ff */
[----:B------:R-:W-:-:S03]  /*1200*/  VIADD R3, R12, 0xffffff81 ;  /* 0xffffff810c037836 */ /* 0x000fc60000000000 */
[----:B------:R0:W1:Y:S01]  /*1210*/  MUFU.RCP R9, R10 ;  /* 0x0000000a00097308 */ /* 0x0000620000001000 */
[----:B------:R-:W-:Y:S01]  /*1220*/  FADD.FTZ R11, -R10, -RZ ;  /* 0x800000ff0a0b7221 */ /* 0x000fe20000010100 */
[C---:B------:R-:W-:Y:S01]  /*1230*/  IMAD R0, R3.reuse, -0x800000, R0 ;  /* 0xff80000003007824 */ /* 0x040fe200078e0200 */
[----:B0-----:R-:W-:-:S04]  /*1240*/  IADD3 R10, PT, PT, R3, 0x7f, -R14 ;  /* 0x0000007f030a7810 */ /* 0x001fc80007ffe80e */
[----:B------:R-:W-:Y:S01]  /*1250*/  IADD3 R10, PT, PT, R10, R7, RZ ;  /* 0x000000070a0a7210 */ /* 0x000fe20007ffe0ff */
[----:B-1----:R-:W-:-:S04]  /*1260*/  FFMA R12, R9, R11, 1 ;  /* 0x3f800000090c7423 */ /* 0x002fc8000000000b */
[----:B------:R-:W-:-:S04]  /*1270*/  FFMA R18, R9, R12, R9 ;  /* 0x0000000c09127223 */ /* 0x000fc80000000009 */
[----:B------:R-:W-:-:S04]  /*1280*/  FFMA R9, R0, R18, RZ ;  /* 0x0000001200097223 */ /* 0x000fc800000000ff */
[----:B------:R-:W-:-:S04]  /*1290*/  FFMA R12, R11, R9, R0 ;  /* 0x000000090b0c7223 */ /* 0x000fc80000000000 */
[----:B------:R-:W-:-:S04]  /*12a0*/  FFMA R9, R18, R12, R9 ;  /* 0x0000000c12097223 */ /* 0x000fc80000000009 */
[----:B------:R-:W-:-:S04]  /*12b0*/  FFMA R12, R11, R9, R0 ;  /* 0x000000090b0c7223 */ /* 0x000fc80000000000 */
[----:B------:R-:W-:-:S05]  /*12c0*/  FFMA R0, R18, R12, R9 ;  /* 0x0000000c12007223 */ /* 0x000fca0000000009 */
[----:B------:R-:W-:-:S04]  /*12d0*/  SHF.R.U32.HI R3, RZ, 0x17, R0 ;  /* 0x00000017ff037819 */ /* 0x000fc80000011600 */
[----:B------:R-:W-:-:S04]  /*12e0*/  LOP3.LUT R3, R3, 0xff, RZ, 0xc0, !PT ;  /* 0x000000ff03037812 */ /* 0x000fc800078ec0ff */
[----:B------:R-:W-:-:S04]  /*12f0*/  IADD3 R11, PT, PT, R3, R10, RZ ;  /* 0x0000000a030b7210 */ /* 0x000fc80007ffe0ff */
[----:B------:R-:W-:-:S04]  /*1300*/  IADD3 R3, PT, PT, R11, -0x1, RZ ;  /* 0xffffffff0b037810 */ /* 0x000fc80007ffe0ff */
[----:B------:R-:W-:-:S13]  /*1310*/  ISETP.GE.U32.AND P0, PT, R3, 0xfe, PT ;  /* 0x000000fe0300780c */ /* 0x000fda0003f06070 */
[----:B------:R-:W-:Y:S05]  /*1320*/  @!P0 BRA `(.L_x_27) ;  /* 0x0000000000808947 */ /* 0x000fea0003800000 */
[----:B------:R-:W-:-:S13]  /*1330*/  ISETP.GT.AND P0, PT, R11, 0xfe, PT ;  /* 0x000000fe0b00780c */ /* 0x000fda0003f04270 */
[----:B------:R-:W-:Y:S05]  /*1340*/  @P0 BRA `(.L_x_28) ;  /* 0x00000000006c0947 */ /* 0x000fea0003800000 */
[----:B------:R-:W-:-:S13]  /*1350*/  ISETP.GE.AND P0, PT, R11, 0x1, PT ;  /* 0x000000010b00780c */ /* 0x000fda0003f06270 */
[----:B------:R-:W-:Y:S05]  /*1360*/  @P0 BRA `(.L_x_29) ;  /* 0x0000000000740947 */ /* 0x000fea0003800000 */
[----:B------:R-:W-:Y:S02]  /*1370*/  ISETP.GE.AND P0, PT, R11, -0x18, PT ;  /* 0xffffffe80b00780c */ /* 0x000fe40003f06270 */
[----:B------:R-:W-:-:S11]  /*1380*/  LOP3.LUT R0, R0, 0x80000000, RZ, 0xc0, !PT ;  /* 0x8000000000007812 */ /* 0x000fd600078ec0ff */
[----:B------:R-:W-:Y:S05]  /*1390*/  @!P0 BRA `(.L_x_29) ;  /* 0x0000000000688947 */ /* 0x000fea0003800000 */
[CCC-:B------:R-:W-:Y:S01]  /*13a0*/  FFMA.RZ R3, R18.reuse, R12.reuse, R9.reuse ;  /* 0x0000000c12037223 */ /* 0x1c0fe2000000c009 */
[CCC-:B------:R-:W-:Y:S01]  /*13b0*/  FFMA.RM R10, R18.reuse, R12.reuse, R9.reuse ;  /* 0x0000000c120a7223 */ /* 0x1c0fe20000004009 */
[C---:B------:R-:W-:Y:S02]  /*13c0*/  ISETP.NE.AND P2, PT, R11.reuse, RZ, PT ;  /* 0x000000ff0b00720c */ /* 0x040fe40003f45270 */
[----:B------:R-:W-:Y:S02]  /*13d0*/  ISETP.NE.AND P1, PT, R11, RZ, PT ;  /* 0x000000ff0b00720c */ /* 0x000fe40003f25270 */
[----:B------:R-:W-:Y:S01]  /*13e0*/  LOP3.LUT R7, R3, 0x7fffff, RZ, 0xc0, !PT ;  /* 0x007fffff03077812 */ /* 0x000fe200078ec0ff */
[----:B------:R-:W-:Y:S01]  /*13f0*/  FFMA.RP R3, R18, R12, R9 ;  /* 0x0000000c12037223 */ /* 0x000fe20000008009 */
[----:B------:R-:W-:Y:S02]  /*1400*/  IADD3 R12, PT, PT, R11, 0x20, RZ ;  /* 0x000000200b0c7810 */ /* 0x000fe40007ffe0ff */
[----:B------:R-:W-:-:S02]  /*1410*/  LOP3.LUT R7, R7, 0x800000, RZ, 0xfc, !PT ;  /* 0x0080000007077812 */ /* 0x000fc400078efcff */
[----:B------:R-:W-:Y:S02]  /*1420*/  IADD3 R9, PT, PT, -R11, RZ, RZ ;  /* 0x000000ff0b097210 */ /* 0x000fe40007ffe1ff */
[----:B------:R-:W-:Y:S02]  /*1430*/  SHF.L.U32 R12, R7, R12, RZ ;  /* 0x0000000c070c7219 */ /* 0x000fe400000006ff */
[----:B------:R-:W-:Y:S02]  /*1440*/  FSETP.NEU.FTZ.AND P0, PT, R3, R10, PT ;  /* 0x0000000a0300720b */ /* 0x000fe40003f1d000 */
[----:B------:R-:W-:Y:S02]  /*1450*/  SEL R10, R9, RZ, P2 ;  /* 0x000000ff090a7207 */ /* 0x000fe40001000000 */
[----:B------:R-:W-:Y:S02]  /*1460*/  ISETP.NE.AND P1, PT, R12, RZ, P1 ;  /* 0x000000ff0c00720c */ /* 0x000fe40000f25270 */
[----:B------:R-:W-:-:S02]  /*1470*/  SHF.R.U32.HI R10, RZ, R10, R7 ;  /* 0x0000000aff0a7219 */ /* 0x000fc40000011607 */
[----:B------:R-:W-:Y:S02]  /*1480*/  PLOP3.LUT P0, PT, P0, P1, PT, 0xf8, 0x8f ;  /* 0x00000000008f781c */ /* 0x000fe40000703f70 */
[----:B------:R-:W-:Y:S02]  /*1490*/  SHF.R.U32.HI R12, RZ, 0x1, R10 ;  /* 0x00000001ff0c7819 */ /* 0x000fe4000001160a */
[----:B------:R-:W-:-:S04]  /*14a0*/  SEL R3, RZ, 0x1, !P0 ;  /* 0x00000001ff037807 */ /* 0x000fc80004000000 */
[----:B------:R-:W-:-:S04]  /*14b0*/  LOP3.LUT R3, R3, 0x1, R12, 0xf8, !PT ;  /* 0x0000000103037812 */ /* 0x000fc800078ef80c */
[----:B------:R-:W-:-:S04]  /*14c0*/  LOP3.LUT R3, R3, R10, RZ, 0xc0, !PT ;  /* 0x0000000a03037212 */ /* 0x000fc800078ec0ff */
[----:B------:R-:W-:-:S04]  /*14d0*/  IADD3 R3, PT, PT, R12, R3, RZ ;  /* 0x000000030c037210 */ /* 0x000fc80007ffe0ff */
[----:B------:R-:W-:Y:S01]  /*14e0*/  LOP3.LUT R0, R3, R0, RZ, 0xfc, !PT ;  /* 0x0000000003007212 */ /* 0x000fe200078efcff */
[----:B------:R-:W-:Y:S06]  /*14f0*/  BRA `(.L_x_29) ;  /* 0x0000000000107947 */ /* 0x000fec0003800000 */
.L_x_28:
[----:B------:R-:W-:-:S04]  /*1500*/  LOP3.LUT R0, R0, 0x80000000, RZ, 0xc0, !PT ;  /* 0x8000000000007812 */ /* 0x000fc800078ec0ff */
[----:B------:R-:W-:Y:S01]  /*1510*/  LOP3.LUT R0, R0, 0x7f800000, RZ, 0xfc, !PT ;  /* 0x7f80000000007812 */ /* 0x000fe200078efcff */
[----:B------:R-:W-:Y:S06]  /*1520*/  BRA `(.L_x_29) ;  /* 0x0000000000047947 */ /* 0x000fec0003800000 */
.L_x_27:
[----:B------:R-:W-:-:S07]  /*1530*/  LEA R0, R10, R0, 0x17 ;  /* 0x000000000a007211 */ /* 0x000fce00078eb8ff */
.L_x_29:
[----:B------:R-:W-:Y:S05]  /*1540*/  BSYNC.RECONVERGENT B2 ;  /* 0x0000000000027941 */ /* 0x000fea0003800200 */
.L_x_26:
[----:B------:R-:W-:Y:S05]  /*1550*/  BRA `(.L_x_30) ;  /* 0x0000000000207947 */ /* 0x000fea0003800000 */
.L_x_25:
[----:B------:R-:W-:-:S04]  /*1560*/  LOP3.LUT R0, R3, 0x80000000, R0, 0x48, !PT ;  /* 0x8000000003007812 */ /* 0x000fc800078e4800 */
[----:B------:R-:W-:Y:S01]  /*1570*/  LOP3.LUT R0, R0, 0x7f800000, RZ, 0xfc, !PT ;  /* 0x7f80000000007812 */ /* 0x000fe200078efcff */
[----:B------:R-:W-:Y:S06]  /*1580*/  BRA `(.L_x_30) ;  /* 0x0000000000147947 */ /* 0x000fec0003800000 */
.L_x_24:
[----:B------:R-:W-:Y:S01]  /*1590*/  LOP3.LUT R0, R3, 0x80000000, R0, 0x48, !PT ;  /* 0x8000000003007812 */ /* 0x000fe200078e4800 */
[----:B------:R-:W-:Y:S06]  /*15a0*/  BRA `(.L_x_30) ;  /* 0x00000000000c7947 */ /* 0x000fec0003800000 */
.L_x_23:
[----:B------:R-:W0:Y:S01]  /*15b0*/  MUFU.RSQ R0, -QNAN ;  /* 0xffc0000000007908 */ /* 0x000e220000001400 */
[----:B------:R-:W-:Y:S05]  /*15c0*/  BRA `(.L_x_30) ;  /* 0x0000000000047947 */ /* 0x000fea0003800000 */
.L_x_22:
[----:B------:R-:W-:-:S07]  /*15d0*/  FADD.FTZ R0, R0, R3 ;  /* 0x0000000300007221 */ /* 0x000fce0000010000 */
.L_x_30:
[----:B------:R-:W-:Y:S05]  /*15e0*/  BSYNC.RECONVERGENT B1 ;  /* 0x0000000000017941 */ /* 0x000fea0003800200 */
.L_x_20:
[----:B------:R-:W-:-:S04]  /*15f0*/  HFMA2 R9, -RZ, RZ, 0, 0 ;  /* 0x00000000ff097431 */ /* 0x000fc800000001ff */
[----:B0-----:R-:W-:Y:S05]  /*1600*/  RET.REL.NODEC R8 `(_Z20row_normalize_kernelPfS_iif) ;  /* 0xffffffe8087c7950 */ /* 0x001fea0003c3ffff */
.L_x_31:
[----:B------:R-:W-:-:S00]  /*1610*/  BRA `(.L_x_31) ;  /* 0xfffffffc00fc7947 */ /* 0x000fc0000383ffff */
[----:B------:R-:W-:-:S00]  /*1620*/  NOP ;  /* 0x0000000000007918 */ /* 0x000fc00000000000 */
        /* <DEDUP_REMOVED lines=13> */
.L_x_33:


//--------------------- .nv.shared._Z20row_normalize_kernelPfS_iif --------------------------
	.section	.nv.shared._Z20row_normalize_kernelPfS_iif,"aw",@nobits
	.sectionflags	@""
	.align	16
	.zero		1024


//--------------------- .nv.shared.reserved.0     --------------------------
	.section	.nv.shared.reserved.0,"aw",@nobits
	.weak		__nv_reservedSMEM_offset_0_alias
	.size		__nv_reservedSMEM_offset_0_alias, 0, 64
	.other		__nv_reservedSMEM_offset_0_alias,@"STO_CUDA_RESERVED_SHARED STV_DEFAULT"
__nv_reservedSMEM_offset_0_alias:
	.zero		0
	.zero		64


//--------------------- .nv.constant0._Z20row_normalize_kernelPfS_iif --------------------------
	.section	.nv.constant0._Z20row_normalize_kernelPfS_iif,"a",@progbits
	.sectionflags	@""
	.align	4
.nv.constant0._Z20row_normalize_kernelPfS_iif:
	.zero		924


//--------------------- SYMBOLS --------------------------

	.type		.nv.reservedSmem.offset0,@object
	.size		.nv.reservedSmem.offset0,0x4
	.type		.nv.reservedSmem.cap,@object
	.size		.nv.reservedSmem.cap,0x4
